	.headerflags	@"EF_CUDA_TEXMODE_UNIFIED EF_CUDA_64BIT_ADDRESS EF_CUDA_ACCELERATORS EF_CUDA_SM90 EF_CUDA_VIRTUAL_SM(EF_CUDA_SM90)"
	.elftype	@"ET_EXEC"


//--------------------- .nv.info                  --------------------------
	.section	.nv.info,"",@"SHT_CUDA_INFO"
	.align	4


	//----- nvinfo : EIATTR_REGCOUNT
	.align		4
        /*0000*/ 	.byte	0x04, 0x2f
        /*0002*/ 	.short	(.L_3 - .L_2)
	.align		4
.L_2:
        /*0004*/ 	.word	index@(triton_poi_fused__native_batch_norm_legit_no_training_relu_13)
        /*0008*/ 	.word	0x00000020


	//----- nvinfo : EIATTR_MIN_STACK_SIZE
	.align		4
.L_3:
        /*000c*/ 	.byte	0x04, 0x12
        /*000e*/ 	.short	(.L_5 - .L_4)
	.align		4
.L_4:
        /*0010*/ 	.word	index@(triton_poi_fused__native_batch_norm_legit_no_training_relu_13)
        /*0014*/ 	.word	0x00000000


	//----- nvinfo : EIATTR_FRAME_SIZE
	.align		4
.L_5:
        /*0018*/ 	.byte	0x04, 0x11
        /*001a*/ 	.short	(.L_7 - .L_6)
	.align		4
.L_6:
        /*001c*/ 	.word	index@(triton_poi_fused__native_batch_norm_legit_no_training_relu_13)
        /*0020*/ 	.word	0x00000000


	//----- nvinfo : EIATTR_MIN_STACK_SIZE
	.align		4
.L_7:
        /*0024*/ 	.byte	0x04, 0x12
        /*0026*/ 	.short	(.L_9 - .L_8)
	.align		4
.L_8:
        /*0028*/ 	.word	index@(triton_poi_fused__native_batch_norm_legit_no_training_relu_13)
        /*002c*/ 	.word	0x00000000
.L_9:


//--------------------- .nv.info.triton_poi_fused__native_batch_norm_legit_no_training_relu_13 --------------------------
	.section	.nv.info.triton_poi_fused__native_batch_norm_legit_no_training_relu_13,"",@"SHT_CUDA_INFO"
	.sectionflags	@""
	.align	4


	//----- nvinfo : EIATTR_CUDA_API_VERSION
	.align		4
        /*0000*/ 	.byte	0x04, 0x37
        /*0002*/ 	.short	(.L_11 - .L_10)
.L_10:
        /*0004*/ 	.word	0x0000007c


	//----- nvinfo : EIATTR_KPARAM_INFO
	.align		4
.L_11:
        /*0008*/ 	.byte	0x04, 0x17
        /*000a*/ 	.short	(.L_13 - .L_12)
.L_12:
        /*000c*/ 	.word	0x00000000
        /*0010*/ 	.short	0x0006
        /*0012*/ 	.short	0x0030
        /*0014*/ 	.byte	0x00, 0xf0, 0x11, 0x00


	//----- nvinfo : EIATTR_KPARAM_INFO
	.align		4
.L_13:
        /*0018*/ 	.byte	0x04, 0x17
        /*001a*/ 	.short	(.L_15 - .L_14)
.L_14:
        /*001c*/ 	.word	0x00000000
        /*0020*/ 	.short	0x0005
        /*0022*/ 	.short	0x0028
        /*0024*/ 	.byte	0x00, 0xf4, 0x21, 0x00


	//----- nvinfo : EIATTR_KPARAM_INFO
	.align		4
.L_15:
        /*0028*/ 	.byte	0x04, 0x17
        /*002a*/ 	.short	(.L_17 - .L_16)
.L_16:
        /*002c*/ 	.word	0x00000000
        /*0030*/ 	.short	0x0004
        /*0032*/ 	.short	0x0020
        /*0034*/ 	.byte	0x00, 0xf4, 0x21, 0x00


	//----- nvinfo : EIATTR_KPARAM_INFO
	.align		4
.L_17:
        /*0038*/ 	.byte	0x04, 0x17
        /*003a*/ 	.short	(.L_19 - .L_18)
.L_18:
        /*003c*/ 	.word	0x00000000
        /*0040*/ 	.short	0x0003
        /*0042*/ 	.short	0x0018
        /*0044*/ 	.byte	0x00, 0xf4, 0x21, 0x00


	//----- nvinfo : EIATTR_KPARAM_INFO
	.align		4
.L_19:
        /*0048*/ 	.byte	0x04, 0x17
        /*004a*/ 	.short	(.L_21 - .L_20)
.L_20:
        /*004c*/ 	.word	0x00000000
        /*0050*/ 	.short	0x0002
        /*0052*/ 	.short	0x0010
        /*0054*/ 	.byte	0x00, 0xf4, 0x21, 0x00


	//----- nvinfo : EIATTR_KPARAM_INFO
	.align		4
.L_21:
        /*0058*/ 	.byte	0x04, 0x17
        /*005a*/ 	.short	(.L_23 - .L_22)
.L_22:
        /*005c*/ 	.word	0x00000000
        /*0060*/ 	.short	0x0001
        /*0062*/ 	.short	0x0008
        /*0064*/ 	.byte	0x00, 0xf4, 0x21, 0x00


	//----- nvinfo : EIATTR_KPARAM_INFO
	.align		4
.L_23:
        /*0068*/ 	.byte	0x04, 0x17
        /*006a*/ 	.short	(.L_25 - .L_24)
.L_24:
        /*006c*/ 	.word	0x00000000
        /*0070*/ 	.short	0x0000
        /*0072*/ 	.short	0x0000
        /*0074*/ 	.byte	0x00, 0xf4, 0x21, 0x00


	//----- nvinfo : EIATTR_SPARSE_MMA_MASK
	.align		4
.L_25:
        /*0078*/ 	.byte	0x03, 0x50
        /*007a*/ 	.short	0x0000


	//----- nvinfo : EIATTR_MAXREG_COUNT
	.align		4
        /*007c*/ 	.byte	0x03, 0x1b
        /*007e*/ 	.short	0x00ff


	//----- nvinfo : EIATTR_EXIT_INSTR_OFFSETS
	.align		4
        /*0080*/ 	.byte	0x04, 0x1c
        /*0082*/ 	.short	(.L_27 - .L_26)


	//   ....[0]....
.L_26:
        /*0084*/ 	.word	0x00000650


	//   ....[1]....
        /*0088*/ 	.word	0x00000670


	//----- nvinfo : EIATTR_REQNTID
	.align		4
.L_27:
        /*008c*/ 	.byte	0x04, 0x10
        /*008e*/ 	.short	(.L_29 - .L_28)
.L_28:
        /*0090*/ 	.word	0x00000080
        /*0094*/ 	.word	0x00000001
        /*0098*/ 	.word	0x00000001


	//----- nvinfo : EIATTR_CBANK_PARAM_SIZE
	.align		4
.L_29:
        /*009c*/ 	.byte	0x03, 0x19
        /*009e*/ 	.short	0x0034


	//----- nvinfo : EIATTR_PARAM_CBANK
	.align		4
        /*00a0*/ 	.byte	0x04, 0x0a
        /*00a2*/ 	.short	(.L_31 - .L_30)
	.align		4
.L_30:
        /*00a4*/ 	.word	index@(.nv.constant0.triton_poi_fused__native_batch_norm_legit_no_training_relu_13)
        /*00a8*/ 	.short	0x0210
        /*00aa*/ 	.short	0x0034


	//----- nvinfo : EIATTR_SW_WAR
	.align		4
.L_31:
        /*00ac*/ 	.byte	0x04, 0x36
        /*00ae*/ 	.short	(.L_33 - .L_32)
.L_32:
        /*00b0*/ 	.word	0x00000008
.L_33:


//--------------------- .nv.callgraph             --------------------------
	.section	.nv.callgraph,"",@"SHT_CUDA_CALLGRAPH"
	.align	4
	.sectionentsize	8
	.align		4
        /*0000*/ 	.word	0x00000000
	.align		4
        /*0004*/ 	.word	0xffffffff
	.align		4
        /*0008*/ 	.word	0x00000000
	.align		4
        /*000c*/ 	.word	0xfffffffe
	.align		4
        /*0010*/ 	.word	0x00000000
	.align		4
        /*0014*/ 	.word	0xfffffffd
	.align		4
        /*0018*/ 	.word	0x00000000
	.align		4
        /*001c*/ 	.word	0xfffffffc


//--------------------- .nv.constant4             --------------------------
	.section	.nv.constant4,"a",@progbits
	.align	8
	.align		8
.nv.constant4:
        /*0000*/ 	.dword	_$_str
	.align		8
        /*0008*/ 	.dword	_$_str_$_2


//--------------------- .text.triton_poi_fused__native_batch_norm_legit_no_training_relu_13 --------------------------
	.section	.text.triton_poi_fused__native_batch_norm_legit_no_training_relu_13,"ax",@progbits
	.align	128
        .global         triton_poi_fused__native_batch_norm_legit_no_training_relu_13
        .type           triton_poi_fused__native_batch_norm_legit_no_training_relu_13,@function
        .size           triton_poi_fused__native_batch_norm_legit_no_training_relu_13,(.L_x_1 - triton_poi_fused__native_batch_norm_legit_no_training_relu_13)
        .other          triton_poi_fused__native_batch_norm_legit_no_training_relu_13,@"STO_CUDA_ENTRY STV_DEFAULT"
triton_poi_fused__native_batch_norm_legit_no_training_relu_13:
.text.triton_poi_fused__native_batch_norm_legit_no_training_relu_13:
[----:B------:R-:W0:Y:S01]  /*0000*/  LDC R1, c[0x0][0x28] ;  /* 0x00000a00ff017b82 */ /* 0x000e220000000800 */
[----:B------:R-:W1:Y:S07]  /*0010*/  S2R R0, SR_TID.X ;  /* 0x0000000000007919 */ /* 0x000e6e0000002100 */
[----:B------:R-:W2:Y:S01]  /*0020*/  LDC.64 R2, c[0x0][0x220] ;  /* 0x00008800ff027b82 */ /* 0x000ea20000000a00 */
[----:B------:R-:W-:Y:S02]  /*0030*/  CS2R R24, SRZ ;  /* 0x0000000000187805 */ /* 0x000fe4000001ff00 */
[----:B------:R-:W-:Y:S01]  /*0040*/  CS2R R26, SRZ ;  /* 0x00000000001a7805 */ /* 0x000fe2000001ff00 */
[----:B------:R-:W3:Y:S01]  /*0050*/  S2R R21, SR_CTAID.X ;  /* 0x0000000000157919 */ /* 0x000ee20000002500 */
[----:B------:R-:W-:-:S03]  /*0060*/  ULDC.64 UR4, c[0x0][0x208] ;  /* 0x0000820000047ab9 */ /* 0x000fc60000000a00 */
[----:B------:R-:W4:Y:S08]  /*0070*/  LDC.64 R22, c[0x0][0x210] ;  /* 0x00008400ff167b82 */ /* 0x000f300000000a00 */
[----:B------:R-:W5:Y:S08]  /*0080*/  LDC.64 R28, c[0x0][0x218] ;  /* 0x00008600ff1c7b82 */ /* 0x000f700000000a00 */
[----:B------:R-:W4:Y:S01]  /*0090*/  LDC.64 R14, c[0x0][0x228] ;  /* 0x00008a00ff0e7b82 */ /* 0x000f220000000a00 */
[----:B-1----:R-:W-:-:S07]  /*00a0*/  SHF.L.U32 R0, R0, 0x2, RZ ;  /* 0x0000000200007819 */ /* 0x002fce00000006ff */
[----:B------:R-:W1:Y:S01]  /*00b0*/  LDC.64 R12, c[0x0][0x230] ;  /* 0x00008c00ff0c7b82 */ /* 0x000e620000000a00 */
[----:B---3--:R-:W-:Y:S02]  /*00c0*/  SHF.R.S32.HI R4, RZ, 0x16, R21 ;  /* 0x00000016ff047819 */ /* 0x008fe40000011415 */
[----:B------:R-:W-:Y:S02]  /*00d0*/  LOP3.LUT R0, R0, 0x1fc, RZ, 0xc0, !PT ;  /* 0x000001fc00007812 */ /* 0x000fe400078ec0ff */
[----:B------:R-:W-:Y:S02]  /*00e0*/  SGXT R4, R4, 0x1 ;  /* 0x000000010404781a */ /* 0x000fe40000000200 */
[----:B------:R-:W-:-:S04]  /*00f0*/  LEA R21, R21, R0, 0x9 ;  /* 0x0000000015157211 */ /* 0x000fc800078e48ff */
[----:B------:R-:W-:Y:S02]  /*0100*/  LEA.HI R4, R4, R21, RZ, 0x6 ;  /* 0x0000001504047211 */ /* 0x000fe400078f30ff */
[----:B------:R-:W-:Y:S02]  /*0110*/  ISETP.GE.AND P0, PT, R21, 0xc400, PT ;  /* 0x0000c4001500780c */ /* 0x000fe40003f06270 */
[----:B------:R-:W-:-:S04]  /*0120*/  LOP3.LUT R0, R4, 0xffffffc0, RZ, 0xc0, !PT ;  /* 0xffffffc004007812 */ /* 0x000fc800078ec0ff */
[----:B------:R-:W-:-:S05]  /*0130*/  IADD3 R0, R21, -R0, RZ ;  /* 0x8000000015007210 */ /* 0x000fca0007ffe0ff */
[----:B--2---:R-:W-:-:S05]  /*0140*/  IMAD.WIDE R2, R0, 0x4, R2 ;  /* 0x0000000400027825 */ /* 0x004fca00078e0202 */
[----:B------:R2:W3:Y:S01]  /*0150*/  @!P0 LDG.E.EL.128 R24, desc[UR4][R2.64] ;  /* 0x0000000402188981 */ /* 0x0004e2000c2e1d00 */
[----:B------:R-:W-:Y:S02]  /*0160*/  CS2R R4, SRZ ;  /* 0x0000000000047805 */ /* 0x000fe4000001ff00 */
[----:B------:R-:W-:Y:S02]  /*0170*/  CS2R R6, SRZ ;  /* 0x0000000000067805 */ /* 0x000fe4000001ff00 */
[----:B------:R-:W-:Y:S02]  /*0180*/  CS2R R8, SRZ ;  /* 0x0000000000087805 */ /* 0x000fe4000001ff00 */
[----:B------:R-:W-:Y:S01]  /*0190*/  CS2R R10, SRZ ;  /* 0x00000000000a7805 */ /* 0x000fe2000001ff00 */
[----:B----4-:R-:W-:-:S04]  /*01a0*/  IMAD.WIDE R22, R21, 0x4, R22 ;  /* 0x0000000415167825 */ /* 0x010fc800078e0216 */
[C---:B-----5:R-:W-:Y:S01]  /*01b0*/  IMAD.WIDE R28, R0.reuse, 0x4, R28 ;  /* 0x00000004001c7825 */ /* 0x060fe200078e021c */
[----:B------:R1:W4:Y:S04]  /*01c0*/  @!P0 LDG.E.128 R4, desc[UR4][R22.64] ;  /* 0x0000000416048981 */ /* 0x000328000c1e1d00 */
[----:B------:R-:W4:Y:S01]  /*01d0*/  @!P0 LDG.E.EL.128 R8, desc[UR4][R28.64] ;  /* 0x000000041c088981 */ /* 0x000f22000c2e1d00 */
[C---:B0-2---:R-:W-:Y:S01]  /*01e0*/  IMAD.WIDE R2, R0.reuse, 0x4, R14 ;  /* 0x0000000400027825 */ /* 0x045fe200078e020e */
[----:B------:R-:W-:Y:S02]  /*01f0*/  CS2R R14, SRZ ;  /* 0x00000000000e7805 */ /* 0x000fe4000001ff00 */
[----:B------:R-:W-:Y:S02]  /*0200*/  CS2R R16, SRZ ;  /* 0x0000000000107805 */ /* 0x000fe4000001ff00 */
[----:B------:R-:W-:Y:S01]  /*0210*/  CS2R R18, SRZ ;  /* 0x0000000000127805 */ /* 0x000fe2000001ff00 */
[----:B-1----:R-:W-:Y:S01]  /*0220*/  IMAD.WIDE R22, R0, 0x4, R12 ;  /* 0x0000000400167825 */ /* 0x002fe200078e020c */
[----:B------:R-:W-:-:S04]  /*0230*/  CS2R R12, SRZ ;  /* 0x00000000000c7805 */ /* 0x000fc8000001ff00 */
[----:B------:R0:W2:Y:S04]  /*0240*/  @!P0 LDG.E.EL.128 R16, desc[UR4][R22.64] ;  /* 0x0000000416108981 */ /* 0x0000a8000c2e1d00 */
[----:B------:R1:W2:Y:S01]  /*0250*/  @!P0 LDG.E.EL.128 R12, desc[UR4][R2.64] ;  /* 0x00000004020c8981 */ /* 0x0002a2000c2e1d00 */
[----:B0-----:R-:W-:Y:S01]  /*0260*/  HFMA2.MMA R22, -RZ, RZ, 1.625, 0 ;  /* 0x3e800000ff167435 */ /* 0x001fe200000001ff */
[----:B-1----:R-:W0:Y:S02]  /*0270*/  LDC.64 R2, c[0x0][0x238] ;  /* 0x00008e00ff027b82 */ /* 0x002e240000000a00 */
[----:B0-----:R-:W-:-:S04]  /*0280*/  IMAD.WIDE R2, R21, 0x4, R2 ;  /* 0x0000000415027825 */ /* 0x001fc800078e0202 */
[----:B---3--:R-:W-:Y:S01]  /*0290*/  FADD R25, R25, 9.9999997473787516356e-06 ;  /* 0x3727c5ac19197421 */ /* 0x008fe20000000000 */
[----:B------:R-:W-:-:S03]  /*02a0*/  FADD R26, R26, 9.9999997473787516356e-06 ;  /* 0x3727c5ac1a1a7421 */ /* 0x000fc60000000000 */
[----:B------:R-:W0:Y:S01]  /*02b0*/  MUFU.SQRT R28, R25 ;  /* 0x00000019001c7308 */ /* 0x000e220000002000 */
[----:B------:R-:W-:Y:S01]  /*02c0*/  FADD R24, R24, 9.9999997473787516356e-06 ;  /* 0x3727c5ac18187421 */ /* 0x000fe20000000000 */
[----:B------:R-:W-:-:S06]  /*02d0*/  FADD R27, R27, 9.9999997473787516356e-06 ;  /* 0x3727c5ac1b1b7421 */ /* 0x000fcc0000000000 */
[----:B------:R-:W1:Y:S08]  /*02e0*/  MUFU.SQRT R26, R26 ;  /* 0x0000001a001a7308 */ /* 0x000e700000002000 */
[----:B------:R-:W3:Y:S01]  /*02f0*/  MUFU.SQRT R23, R24 ;  /* 0x0000001800177308 */ /* 0x000ee20000002000 */
[----:B0-----:R-:W-:-:S07]  /*0300*/  FSETP.GT.AND P6, PT, R28, 8.50705917302346158658e+37, PT ;  /* 0x7e8000001c00780b */ /* 0x001fce0003fc4000 */
[----:B------:R-:W0:Y:S01]  /*0310*/  MUFU.SQRT R29, R27 ;  /* 0x0000001b001d7308 */ /* 0x000e220000002000 */
[----:B-1----:R-:W-:Y:S02]  /*0320*/  FSETP.GT.AND P2, PT, R26, 8.50705917302346158658e+37, PT ;  /* 0x7e8000001a00780b */ /* 0x002fe40003f44000 */
[----:B------:R-:W-:Y:S02]  /*0330*/  FSETP.GEU.AND P4, PT, R28, 1.175494350822287508e-38, PT ;  /* 0x008000001c00780b */ /* 0x000fe40003f8e000 */
[----:B------:R-:W-:Y:S01]  /*0340*/  FSEL R0, R22, 1, P6 ;  /* 0x3f80000016007808 */ /* 0x000fe20003000000 */
[----:B------:R-:W-:Y:S01]  /*0350*/  @P6 FMUL R28, R28, 0.25 ;  /* 0x3e8000001c1c6820 */ /* 0x000fe20000400000 */
[C---:B---3--:R-:W-:Y:S02]  /*0360*/  FSETP.GT.AND P1, PT, R23.reuse, 8.50705917302346158658e+37, PT ;  /* 0x7e8000001700780b */ /* 0x048fe40003f24000 */
[----:B------:R-:W-:Y:S02]  /*0370*/  FSETP.GEU.AND P3, PT, R23, 1.175494350822287508e-38, PT ;  /* 0x008000001700780b */ /* 0x000fe40003f6e000 */
[----:B------:R-:W-:-:S02]  /*0380*/  FSETP.GEU.AND P5, PT, R26, 1.175494350822287508e-38, PT ;  /* 0x008000001a00780b */ /* 0x000fc40003fae000 */
[C---:B0-----:R-:W-:Y:S01]  /*0390*/  FSETP.GT.AND P6, PT, R29.reuse, 8.50705917302346158658e+37, PT ;  /* 0x7e8000001d00780b */ /* 0x041fe20003fc4000 */
[----:B------:R-:W-:Y:S01]  /*03a0*/  @P2 FMUL R26, R26, 0.25 ;  /* 0x3e8000001a1a2820 */ /* 0x000fe20000400000 */
[----:B------:R-:W-:Y:S02]  /*03b0*/  FSEL R20, R22, 1, P2 ;  /* 0x3f80000016147808 */ /* 0x000fe40001000000 */
[----:B------:R-:W-:-:S03]  /*03c0*/  FSETP.GEU.AND P2, PT, R29, 1.175494350822287508e-38, PT ;  /* 0x008000001d00780b */ /* 0x000fc60003f4e000 */
[----:B------:R-:W-:Y:S01]  /*03d0*/  @P1 FMUL R23, R23, 0.25 ;  /* 0x3e80000017171820 */ /* 0x000fe20000400000 */
[----:B------:R-:W-:-:S03]  /*03e0*/  @!P4 FMUL R28, R28, 16777216 ;  /* 0x4b8000001c1cc820 */ /* 0x000fc60000400000 */
[----:B------:R-:W-:Y:S02]  /*03f0*/  @!P3 FMUL R23, R23, 16777216 ;  /* 0x4b8000001717b820 */ /* 0x000fe40000400000 */
[----:B------:R-:W-:Y:S01]  /*0400*/  @P6 FMUL R29, R29, 0.25 ;  /* 0x3e8000001d1d6820 */ /* 0x000fe20000400000 */
[----:B------:R-:W-:-:S03]  /*0410*/  @!P5 FMUL R26, R26, 16777216 ;  /* 0x4b8000001a1ad820 */ /* 0x000fc60000400000 */
[----:B------:R-:W-:Y:S01]  /*0420*/  @!P2 FMUL R29, R29, 16777216 ;  /* 0x4b8000001d1da820 */ /* 0x000fe20000400000 */
[----:B------:R-:W-:Y:S01]  /*0430*/  MUFU.RCP R23, R23 ;  /* 0x0000001700177308 */ /* 0x000fe20000001000 */
[----:B----4-:R-:W-:Y:S01]  /*0440*/  FADD R5, -R9, R5 ;  /* 0x0000000509057221 */ /* 0x010fe20000000100 */
[----:B------:R-:W-:-:S06]  /*0450*/  FSEL R9, R22, 1, P6 ;  /* 0x3f80000016097808 */ /* 0x000fcc0003000000 */
[----:B------:R-:W-:Y:S01]  /*0460*/  MUFU.RCP R25, R26 ;  /* 0x0000001a00197308 */ /* 0x000fe20000001000 */
[----:B------:R-:W-:-:S07]  /*0470*/  FSEL R22, R22, 1, P1 ;  /* 0x3f80000016167808 */ /* 0x000fce0000800000 */
[----:B------:R-:W0:Y:S08]  /*0480*/  MUFU.RCP R24, R29 ;  /* 0x0000001d00187308 */ /* 0x000e300000001000 */
[----:B------:R-:W1:Y:S01]  /*0490*/  MUFU.RCP R27, R28 ;  /* 0x0000001c001b7308 */ /* 0x000e620000001000 */
[----:B------:R-:W-:Y:S01]  /*04a0*/  @!P2 FMUL R9, R9, 16777216 ;  /* 0x4b8000000909a820 */ /* 0x000fe20000400000 */
[----:B------:R-:W-:Y:S01]  /*04b0*/  @!P5 FMUL R20, R20, 16777216 ;  /* 0x4b8000001414d820 */ /* 0x000fe20000400000 */
[----:B------:R-:W-:Y:S01]  /*04c0*/  @!P4 FMUL R0, R0, 16777216 ;  /* 0x4b8000000000c820 */ /* 0x000fe20000400000 */
[----:B------:R-:W-:Y:S01]  /*04d0*/  @!P3 FMUL R22, R22, 16777216 ;  /* 0x4b8000001616b820 */ /* 0x000fe20000400000 */
[----:B------:R-:W-:Y:S01]  /*04e0*/  FADD R4, -R8, R4 ;  /* 0x0000000408047221 */ /* 0x000fe20000000100 */
[----:B------:R-:W-:Y:S01]  /*04f0*/  FADD R6, -R10, R6 ;  /* 0x000000060a067221 */ /* 0x000fe20000000100 */
[----:B------:R-:W-:Y:S01]  /*0500*/  FADD R7, -R11, R7 ;  /* 0x000000070b077221 */ /* 0x000fe20000000100 */
[----:B0-----:R-:W-:Y:S01]  /*0510*/  FMUL R24, R24, R9 ;  /* 0x0000000918187220 */ /* 0x001fe20000400000 */
[----:B------:R-:W-:Y:S01]  /*0520*/  FMUL R25, R25, R20 ;  /* 0x0000001419197220 */ /* 0x000fe20000400000 */
[----:B------:R-:W-:Y:S01]  /*0530*/  FMUL R23, R23, R22 ;  /* 0x0000001617177220 */ /* 0x000fe20000400000 */
[----:B-1----:R-:W-:Y:S01]  /*0540*/  FMUL R0, R27, R0 ;  /* 0x000000001b007220 */ /* 0x002fe20000400000 */
[----:B------:R-:W-:Y:S01]  /*0550*/  FMUL R24, R24, R7 ;  /* 0x0000000718187220 */ /* 0x000fe20000400000 */
[----:B------:R-:W-:Y:S01]  /*0560*/  FMUL R25, R25, R6 ;  /* 0x0000000619197220 */ /* 0x000fe20000400000 */
[----:B------:R-:W-:Y:S01]  /*0570*/  FMUL R23, R23, R4 ;  /* 0x0000000417177220 */ /* 0x000fe20000400000 */
[----:B------:R-:W-:Y:S01]  /*0580*/  FMUL R0, R0, R5 ;  /* 0x0000000500007220 */ /* 0x000fe20000400000 */
[----:B--2---:R-:W-:Y:S01]  /*0590*/  FFMA R15, R24, R15, R19 ;  /* 0x0000000f180f7223 */ /* 0x004fe20000000013 */
[----:B------:R-:W-:Y:S01]  /*05a0*/  FFMA R14, R25, R14, R18 ;  /* 0x0000000e190e7223 */ /* 0x000fe20000000012 */
[----:B------:R-:W-:Y:S01]  /*05b0*/  FFMA R12, R23, R12, R16 ;  /* 0x0000000c170c7223 */ /* 0x000fe20000000010 */
[----:B------:R-:W-:-:S02]  /*05c0*/  FFMA R0, R0, R13, R17 ;  /* 0x0000000d00007223 */ /* 0x000fc40000000011 */
[C---:B------:R-:W-:Y:S02]  /*05d0*/  FSETP.GEU.AND P1, PT, R15.reuse, RZ, PT ;  /* 0x000000ff0f00720b */ /* 0x040fe40003f2e000 */
[----:B------:R-:W-:Y:S02]  /*05e0*/  FSETP.GEU.AND P2, PT, R14, RZ, PT ;  /* 0x000000ff0e00720b */ /* 0x000fe40003f4e000 */
[----:B------:R-:W-:Y:S02]  /*05f0*/  FSETP.GEU.AND P3, PT, R0, RZ, PT ;  /* 0x000000ff0000720b */ /* 0x000fe40003f6e000 */
[----:B------:R-:W-:Y:S02]  /*0600*/  FSETP.GEU.AND P4, PT, R12, RZ, PT ;  /* 0x000000ff0c00720b */ /* 0x000fe40003f8e000 */
[----:B------:R-:W-:Y:S02]  /*0610*/  SEL R15, R15, RZ, P1 ;  /* 0x000000ff0f0f7207 */ /* 0x000fe40000800000 */
[----:B------:R-:W-:-:S02]  /*0620*/  SEL R14, R14, RZ, P2 ;  /* 0x000000ff0e0e7207 */ /* 0x000fc40001000000 */
[----:B------:R-:W-:Y:S02]  /*0630*/  SEL R13, R0, RZ, P3 ;  /* 0x000000ff000d7207 */ /* 0x000fe40001800000 */
[----:B------:R-:W-:Y:S01]  /*0640*/  SEL R12, R12, RZ, P4 ;  /* 0x000000ff0c0c7207 */ /* 0x000fe20002000000 */
[----:B------:R-:W-:Y:S06]  /*0650*/  @P0 EXIT ;  /* 0x000000000000094d */ /* 0x000fec0003800000 */
[----:B------:R-:W-:Y:S01]  /*0660*/  STG.E.128 desc[UR4][R2.64], R12 ;  /* 0x0000000c02007986 */ /* 0x000fe2000c101d04 */
[----:B------:R-:W-:Y:S05]  /*0670*/  EXIT ;  /* 0x000000000000794d */ /* 0x000fea0003800000 */
.L_x_0:
[----:B------:R-:W-:-:S00]  /*0680*/  BRA `(.L_x_0) ;  /* 0xfffffffc00fc7947 */ /* 0x000fc0000383ffff */
[----:B------:R-:W-:-:S00]  /*0690*/  NOP ;  /* 0x0000000000007918 */ /* 0x000fc00000000000 */
        /* <DEDUP_REMOVED lines=14> */
.L_x_1:


//--------------------- .nv.global.init           --------------------------
	.section	.nv.global.init,"aw",@progbits
.nv.global.init:
	.type		_$_str,@object
	.size		_$_str,(_$_str_$_2 - _$_str)
_$_str:
        /*0000*/ 	.byte	0x5f, 0x5f, 0x43, 0x55, 0x44, 0x41, 0x5f, 0x46, 0x54, 0x5a, 0x00
	.type		_$_str_$_2,@object
	.size		_$_str_$_2,(.L_1 - _$_str_$_2)
_$_str_$_2:
        /*000b*/ 	.byte	0x5f, 0x5f, 0x43, 0x55, 0x44, 0x41, 0x5f, 0x50, 0x52, 0x45, 0x43, 0x5f, 0x53, 0x51, 0x52, 0x54
        /*001b*/ 	.byte	0x00
.L_1:


//--------------------- .nv.constant0.triton_poi_fused__native_batch_norm_legit_no_training_relu_13 --------------------------
	.section	.nv.constant0.triton_poi_fused__native_batch_norm_legit_no_training_relu_13,"a",@progbits
	.sectionflags	@""
	.align	4
.nv.constant0.triton_poi_fused__native_batch_norm_legit_no_training_relu_13:
	.zero		580
